//
// Generated by NVIDIA NVVM Compiler
//
// Compiler Build ID: CL-36424714
// Cuda compilation tools, release 13.0, V13.0.88
// Based on NVVM 20.0.0
//

.version 9.0
.target sm_100
.address_size 64

	// .globl	_Z24generate_mandelbrot_kernPj

.visible .entry _Z24generate_mandelbrot_kernPj(
	.param .u64 .ptr .align 1 _Z24generate_mandelbrot_kernPj_param_0
)
{
	.reg .pred 	%p<8>;
	.reg .b32 	%r<18>;
	.reg .b32 	%f<23>;
	.reg .b64 	%rd<5>;

	ld.param.u64 	%rd1, [_Z24generate_mandelbrot_kernPj_param_0];
	mov.u32 	%r5, %ctaid.y;
	mov.u32 	%r6, %ntid.y;
	mov.u32 	%r7, %tid.y;
	mad.lo.s32 	%r8, %r5, %r6, %r7;
	mov.u32 	%r9, %ctaid.x;
	mov.u32 	%r10, %ntid.x;
	mov.u32 	%r11, %tid.x;
	mad.lo.s32 	%r2, %r9, %r10, %r11;
	setp.gt.s32 	%p1, %r2, 1023;
	setp.gt.u32 	%p2, %r8, 1023;
	or.pred  	%p3, %p1, %p2;
	@%p3 bra 	$L__BB0_4;
	cvt.rn.f32.s32 	%f12, %r2;
	mul.f32 	%f13, %f12, 0f3A800000;
	fma.rn.f32 	%f1, %f13, 0f40600000, 0fC0200000;
	cvt.rn.f32.u32 	%f14, %r8;
	mul.f32 	%f15, %f14, 0f3A800000;
	fma.rn.f32 	%f2, %f15, 0f40600000, 0fBFE00000;
	mov.b32 	%r17, 0;
	mov.f32 	%f19, 0f00000000;
	mov.f32 	%f20, %f19;
	mov.f32 	%f21, %f19;
	mov.f32 	%f22, %f19;
$L__BB0_2:
	mov.u32 	%r3, %r17;
	sub.f32 	%f16, %f20, %f19;
	add.f32 	%f7, %f1, %f16;
	add.f32 	%f17, %f22, %f22;
	fma.rn.f32 	%f21, %f17, %f21, %f2;
	add.s32 	%r17, %r3, 1;
	mul.f32 	%f20, %f7, %f7;
	mul.f32 	%f19, %f21, %f21;
	add.f32 	%f18, %f20, %f19;
	setp.le.f32 	%p4, %f18, 0f40800000;
	setp.lt.u32 	%p5, %r3, 9999;
	and.pred  	%p6, %p4, %p5;
	mov.f32 	%f22, %f7;
	@%p6 bra 	$L__BB0_2;
	mul.lo.s32 	%r13, %r17, 5;
	setp.gt.u32 	%p7, %r3, 50;
	selp.b32 	%r14, 0, %r13, %p7;
	shl.b32 	%r15, %r8, 10;
	add.s32 	%r16, %r15, %r2;
	cvta.to.global.u64 	%rd2, %rd1;
	mul.wide.s32 	%rd3, %r16, 4;
	add.s64 	%rd4, %rd2, %rd3;
	st.global.u32 	[%rd4], %r14;
$L__BB0_4:
	ret;

}


// ===== COMPILED SASS (sm_100) =====

	.target	sm_100

	.elftype	@"ET_EXEC"


//--------------------- .note.nv.tkinfo           --------------------------
	.section	.note.nv.tkinfo,"",@"SHT_NOTE"
	.sectionflags	@"SHF_NOTE_NV_TKINFO"
	.tkinfo
        /*0018*/ 	.word	0x00000002
        /*0030*/ 	.string	""
        /*0030*/ 	.string	"ptxas"
        /*0030*/ 	.string	"Cuda compilation tools, release 13.0, V13.0.88"
        /*0030*/ 	.string	"Build cuda_13.0.r13.0/compiler.36424714_0"
        /*0030*/ 	.string	"-arch sm_100 -m 64 "



//--------------------- .note.nv.cuinfo           --------------------------
	.section	.note.nv.cuinfo,"",@"SHT_NOTE"
	.sectionflags	@"SHF_NOTE_NV_CUINFO"
        /*0018*/ 	.short	0x0002
        /*001a*/ 	.short	0x0064
        /*001c*/ 	.short	0x0082
	.zero		2


//--------------------- .nv.info                  --------------------------
	.section	.nv.info,"",@"SHT_CUDA_INFO"
	.align	4


	//----- nvinfo : EIATTR_REGCOUNT
	.align		4
        /*0000*/ 	.byte	0x04, 0x2f
        /*0002*/ 	.short	(.L_1 - .L_0)
	.align		4
.L_0:
        /*0004*/ 	.word	index@(_Z24generate_mandelbrot_kernPj)
        /*0008*/ 	.word	0x0000000e


	//----- nvinfo : EIATTR_FRAME_SIZE
	.align		4
.L_1:
        /*000c*/ 	.byte	0x04, 0x11
        /*000e*/ 	.short	(.L_3 - .L_2)
	.align		4
.L_2:
        /*0010*/ 	.word	index@(_Z24generate_mandelbrot_kernPj)
        /*0014*/ 	.word	0x00000000


	//----- nvinfo : EIATTR_MIN_STACK_SIZE
	.align		4
.L_3:
        /*0018*/ 	.byte	0x04, 0x12
        /*001a*/ 	.short	(.L_5 - .L_4)
	.align		4
.L_4:
        /*001c*/ 	.word	index@(_Z24generate_mandelbrot_kernPj)
        /*0020*/ 	.word	0x00000000
.L_5:


//--------------------- .nv.compat                --------------------------
	.section	.nv.compat,"",@"SHT_CUDA_COMPAT_INFO"
	.align	4
        /*0000*/ 	.byte	0x02, 0x09, 0x00, 0x00, 0x02, 0x02, 0x01, 0x00, 0x02, 0x05, 0x05, 0x00, 0x03, 0x07, 0x01, 0x01
        /*0010*/ 	.byte	0x02, 0x03, 0x00, 0x00, 0x02, 0x06, 0x01, 0x00, 0x04, 0x0b, 0x08, 0x00, 0x01, 0x00, 0x00, 0x00
        /*0020*/ 	.byte	0x00, 0x00, 0x00, 0x00


//--------------------- .nv.info._Z24generate_mandelbrot_kernPj --------------------------
	.section	.nv.info._Z24generate_mandelbrot_kernPj,"",@"SHT_CUDA_INFO"
	.sectionflags	@""
	.align	4


	//----- nvinfo : EIATTR_CUDA_API_VERSION
	.align		4
        /*0000*/ 	.byte	0x04, 0x37
        /*0002*/ 	.short	(.L_7 - .L_6)
.L_6:
        /*0004*/ 	.word	0x00000082


	//----- nvinfo : EIATTR_KPARAM_INFO
	.align		4
.L_7:
        /*0008*/ 	.byte	0x04, 0x17
        /*000a*/ 	.short	(.L_9 - .L_8)
.L_8:
        /*000c*/ 	.word	0x00000000
        /*0010*/ 	.short	0x0000
        /*0012*/ 	.short	0x0000
        /*0014*/ 	.byte	0x00, 0xf5, 0x21, 0x00


	//----- nvinfo : EIATTR_SPARSE_MMA_MASK
	.align		4
.L_9:
        /*0018*/ 	.byte	0x03, 0x50
        /*001a*/ 	.short	0x0000


	//----- nvinfo : EIATTR_MAXREG_COUNT
	.align		4
        /*001c*/ 	.byte	0x03, 0x1b
        /*001e*/ 	.short	0x00ff


	//----- nvinfo : EIATTR_MERCURY_ISA_VERSION
	.align		4
        /*0020*/ 	.byte	0x03, 0x5f
        /*0022*/ 	.short	0x0101


	//----- nvinfo : EIATTR_VRC_CTA_INIT_COUNT
	.align		4
        /*0024*/ 	.byte	0x02, 0x4a
	.zero		1
	.zero		1


	//----- nvinfo : EIATTR_EXIT_INSTR_OFFSETS
	.align		4
        /*0028*/ 	.byte	0x04, 0x1c
        /*002a*/ 	.short	(.L_11 - .L_10)


	//   ....[0]....
.L_10:
        /*002c*/ 	.word	0x000000b0


	//   ....[1]....
        /*0030*/ 	.word	0x000002d0


	//----- nvinfo : EIATTR_CRS_STACK_SIZE
	.align		4
.L_11:
        /*0034*/ 	.byte	0x04, 0x1e
        /*0036*/ 	.short	(.L_13 - .L_12)
.L_12:
        /*0038*/ 	.word	0x00000000


	//----- nvinfo : EIATTR_CBANK_PARAM_SIZE
	.align		4
.L_13:
        /*003c*/ 	.byte	0x03, 0x19
        /*003e*/ 	.short	0x0008


	//----- nvinfo : EIATTR_PARAM_CBANK
	.align		4
        /*0040*/ 	.byte	0x04, 0x0a
        /*0042*/ 	.short	(.L_15 - .L_14)
	.align		4
.L_14:
        /*0044*/ 	.word	index@(.nv.constant0._Z24generate_mandelbrot_kernPj)
        /*0048*/ 	.short	0x0380
        /*004a*/ 	.short	0x0008


	//----- nvinfo : EIATTR_SW_WAR
	.align		4
.L_15:
        /*004c*/ 	.byte	0x04, 0x36
        /*004e*/ 	.short	(.L_17 - .L_16)
.L_16:
        /*0050*/ 	.word	0x00000008
.L_17:


//--------------------- .nv.callgraph             --------------------------
	.section	.nv.callgraph,"",@"SHT_CUDA_CALLGRAPH"
	.align	4
	.sectionentsize	8
	.align		4
        /*0000*/ 	.word	0x00000000
	.align		4
        /*0004*/ 	.word	0xffffffff
	.align		4
        /*0008*/ 	.word	0x00000000
	.align		4
        /*000c*/ 	.word	0xfffffffe
	.align		4
        /*0010*/ 	.word	0x00000000
	.align		4
        /*0014*/ 	.word	0xfffffffd
	.align		4
        /*0018*/ 	.word	0x00000000
	.align		4
        /*001c*/ 	.word	0xfffffffc


//--------------------- .text._Z24generate_mandelbrot_kernPj --------------------------
	.section	.text._Z24generate_mandelbrot_kernPj,"ax",@progbits
	.align	128
        .global         _Z24generate_mandelbrot_kernPj
        .type           _Z24generate_mandelbrot_kernPj,@function
        .size           _Z24generate_mandelbrot_kernPj,(.L_x_3 - _Z24generate_mandelbrot_kernPj)
        .other          _Z24generate_mandelbrot_kernPj,@"STO_CUDA_ENTRY STV_DEFAULT"
_Z24generate_mandelbrot_kernPj:
.text._Z24generate_mandelbrot_kernPj:
[----:B------:R-:W-:Y:S01]  /*0000*/  LDC R1, c[0x0][0x37c] ;  /* 0x0000df00ff017b82 */ /* 0x000fe20000000800 */
[----:B------:R-:W0:Y:S07]  /*0010*/  S2R R3, SR_TID.Y ;  /* 0x0000000000037919 */ /* 0x000e2e0000002200 */
[----:B------:R-:W0:Y:S01]  /*0020*/  S2UR UR4, SR_CTAID.Y ;  /* 0x00000000000479c3 */ /* 0x000e220000002600 */
[----:B------:R-:W1:Y:S07]  /*0030*/  S2R R2, SR_TID.X ;  /* 0x0000000000027919 */ /* 0x000e6e0000002100 */
[----:B------:R-:W0:Y:S08]  /*0040*/  LDC R0, c[0x0][0x364] ;  /* 0x0000d900ff007b82 */ /* 0x000e300000000800 */
[----:B------:R-:W1:Y:S08]  /*0050*/  S2UR UR5, SR_CTAID.X ;  /* 0x00000000000579c3 */ /* 0x000e700000002500 */
[----:B------:R-:W1:Y:S01]  /*0060*/  LDC R5, c[0x0][0x360] ;  /* 0x0000d800ff057b82 */ /* 0x000e620000000800 */
[----:B0-----:R-:W-:-:S05]  /*0070*/  IMAD R0, R0, UR4, R3 ;  /* 0x0000000400007c24 */ /* 0x001fca000f8e0203 */
[----:B------:R-:W-:Y:S01]  /*0080*/  ISETP.GT.U32.AND P0, PT, R0, 0x3ff, PT ;  /* 0x000003ff0000780c */ /* 0x000fe20003f04070 */
[----:B-1----:R-:W-:-:S05]  /*0090*/  IMAD R5, R5, UR5, R2 ;  /* 0x0000000505057c24 */ /* 0x002fca000f8e0202 */
[----:B------:R-:W-:-:S13]  /*00a0*/  ISETP.GT.OR P0, PT, R5, 0x3ff, P0 ;  /* 0x000003ff0500780c */ /* 0x000fda0000704670 */
[----:B------:R-:W-:Y:S05]  /*00b0*/  @P0 EXIT ;  /* 0x000000000000094d */ /* 0x000fea0003800000 */
[----:B------:R-:W-:Y:S01]  /*00c0*/  HFMA2 R4, -RZ, RZ, 2.1875, 0 ;  /* 0x40600000ff047431 */ /* 0x000fe200000001ff */
[----:B------:R-:W-:Y:S01]  /*00d0*/  I2FP.F32.S32 R2, R5 ;  /* 0x0000000500027245 */ /* 0x000fe20000201400 */
[----:B------:R-:W-:Y:S01]  /*00e0*/  BSSY.RECONVERGENT B0, `(.L_x_0) ;  /* 0x0000017000007945 */ /* 0x000fe20003800200 */
[----:B------:R-:W-:Y:S02]  /*00f0*/  I2FP.F32.U32 R3, R0 ;  /* 0x0000000000037245 */ /* 0x000fe40000201000 */
[----:B------:R-:W-:Y:S02]  /*0100*/  CS2R R6, SRZ ;  /* 0x0000000000067805 */ /* 0x000fe4000001ff00 */
[----:B------:R-:W-:Y:S01]  /*0110*/  CS2R R8, SRZ ;  /* 0x0000000000087805 */ /* 0x000fe2000001ff00 */
[----:B------:R-:W-:Y:S01]  /*0120*/  FMUL R2, R2, 0.0009765625 ;  /* 0x3a80000002027820 */ /* 0x000fe20000400000 */
[----:B------:R-:W0:Y:S01]  /*0130*/  LDCU.64 UR4, c[0x0][0x358] ;  /* 0x00006b00ff0477ac */ /* 0x000e220008000a00 */
[----:B------:R-:W-:-:S02]  /*0140*/  FMUL R3, R3, 0.0009765625 ;  /* 0x3a80000003037820 */ /* 0x000fc40000400000 */
[-C--:B------:R-:W-:Y:S02]  /*0150*/  FFMA R2, R2, R4.reuse, -2.5 ;  /* 0xc020000002027423 */ /* 0x080fe40000000004 */
[----:B------:R-:W-:Y:S01]  /*0160*/  FFMA R3, R3, R4, -1.75 ;  /* 0xbfe0000003037423 */ /* 0x000fe20000000004 */
[----:B------:R-:W-:-:S07]  /*0170*/  MOV R4, RZ ;  /* 0x000000ff00047202 */ /* 0x000fce0000000f00 */
.L_x_1:
[----:B------:R-:W-:Y:S01]  /*0180*/  FADD R7, R7, -R6 ;  /* 0x8000000607077221 */ /* 0x000fe20000000000 */
[----:B------:R-:W-:Y:S01]  /*0190*/  FADD R6, R9, R9 ;  /* 0x0000000909067221 */ /* 0x000fe20000000000 */
[----:B------:R-:W-:Y:S02]  /*01a0*/  ISETP.GE.U32.AND P0, PT, R4, 0x270f, PT ;  /* 0x0000270f0400780c */ /* 0x000fe40003f06070 */
[----:B------:R-:W-:Y:S01]  /*01b0*/  FADD R9, R2, R7 ;  /* 0x0000000702097221 */ /* 0x000fe20000000000 */
[----:B------:R-:W-:Y:S01]  /*01c0*/  FFMA R8, R6, R8, R3 ;  /* 0x0000000806087223 */ /* 0x000fe20000000003 */
[----:B------:R-:W-:Y:S02]  /*01d0*/  MOV R11, R4 ;  /* 0x00000004000b7202 */ /* 0x000fe40000000f00 */
[----:B------:R-:W-:Y:S01]  /*01e0*/  FMUL R7, R9, R9 ;  /* 0x0000000909077220 */ /* 0x000fe20000400000 */
[----:B------:R-:W-:-:S04]  /*01f0*/  FMUL R6, R8, R8 ;  /* 0x0000000808067220 */ /* 0x000fc80000400000 */
[----:B------:R-:W-:-:S05]  /*0200*/  FADD R10, R7, R6 ;  /* 0x00000006070a7221 */ /* 0x000fca0000000000 */
[----:B------:R-:W-:Y:S02]  /*0210*/  FSETP.LE.AND P1, PT, R10, 4, PT ;  /* 0x408000000a00780b */ /* 0x000fe40003f23000 */
[----:B------:R-:W-:-:S04]  /*0220*/  IADD3 R10, PT, PT, R4, 0x1, RZ ;  /* 0x00000001040a7810 */ /* 0x000fc80007ffe0ff */
[----:B------:R-:W-:-:S07]  /*0230*/  MOV R4, R10 ;  /* 0x0000000a00047202 */ /* 0x000fce0000000f00 */
[----:B------:R-:W-:Y:S05]  /*0240*/  @!P0 BRA P1, `(.L_x_1) ;  /* 0xfffffffc00cc8947 */ /* 0x000fea000083ffff */
[----:B0-----:R-:W-:Y:S05]  /*0250*/  BSYNC.RECONVERGENT B0 ;  /* 0x0000000000007941 */ /* 0x001fea0003800200 */
.L_x_0:
[----:B------:R-:W0:Y:S01]  /*0260*/  LDC.64 R2, c[0x0][0x380] ;  /* 0x0000e000ff027b82 */ /* 0x000e220000000a00 */
[----:B------:R-:W-:Y:S01]  /*0270*/  LEA R5, R0, R5, 0xa ;  /* 0x0000000500057211 */ /* 0x000fe200078e50ff */
[----:B------:R-:W-:Y:S01]  /*0280*/  IMAD R0, R4, 0x5, RZ ;  /* 0x0000000504007824 */ /* 0x000fe200078e02ff */
[----:B------:R-:W-:-:S03]  /*0290*/  ISETP.GT.U32.AND P0, PT, R11, 0x32, PT ;  /* 0x000000320b00780c */ /* 0x000fc60003f04070 */
[----:B0-----:R-:W-:Y:S01]  /*02a0*/  IMAD.WIDE R2, R5, 0x4, R2 ;  /* 0x0000000405027825 */ /* 0x001fe200078e0202 */
[----:B------:R-:W-:-:S05]  /*02b0*/  SEL R5, R0, RZ, !P0 ;  /* 0x000000ff00057207 */ /* 0x000fca0004000000 */
[----:B------:R-:W-:Y:S01]  /*02c0*/  STG.E desc[UR4][R2.64], R5 ;  /* 0x0000000502007986 */ /* 0x000fe2000c101904 */
[----:B------:R-:W-:Y:S05]  /*02d0*/  EXIT ;  /* 0x000000000000794d */ /* 0x000fea0003800000 */
.L_x_2:
[----:B------:R-:W-:-:S00]  /*02e0*/  BRA `(.L_x_2) ;  /* 0xfffffffc00fc7947 */ /* 0x000fc0000383ffff */
[----:B------:R-:W-:-:S00]  /*02f0*/  NOP ;  /* 0x0000000000007918 */ /* 0x000fc00000000000 */
        /* <DEDUP_REMOVED lines=8> */
.L_x_3:


//--------------------- .nv.shared.reserved.0     --------------------------
	.section	.nv.shared.reserved.0,"aw",@nobits
	.weak		__nv_reservedSMEM_offset_0_alias
	.size		__nv_reservedSMEM_offset_0_alias, 0, 64
	.other		__nv_reservedSMEM_offset_0_alias,@"STO_CUDA_RESERVED_SHARED STV_DEFAULT"
__nv_reservedSMEM_offset_0_alias:
	.zero		0
	.zero		64


//--------------------- .nv.constant0._Z24generate_mandelbrot_kernPj --------------------------
	.section	.nv.constant0._Z24generate_mandelbrot_kernPj,"a",@progbits
	.sectionflags	@""
	.align	4
.nv.constant0._Z24generate_mandelbrot_kernPj:
	.zero		904


//--------------------- SYMBOLS --------------------------

	.type		.nv.reservedSmem.offset0,@object
	.size		.nv.reservedSmem.offset0,0x4
